//
// Generated by NVIDIA NVVM Compiler
//
// Compiler Build ID: CL-36424714
// Cuda compilation tools, release 13.0, V13.0.88
// Based on NVVM 20.0.0
//

.version 9.0
.target sm_100
.address_size 64

	// .globl	_Z17sgd_update_kernelPK7ExampleiPfS2_fi
// _ZZ17sgd_update_kernelPK7ExampleiPfS2_fiE8s_weight has been demoted
// _ZZ17sgd_update_kernelPK7ExampleiPfS2_fiE6s_bias has been demoted

.visible .entry _Z17sgd_update_kernelPK7ExampleiPfS2_fi(
	.param .u64 .ptr .align 1 _Z17sgd_update_kernelPK7ExampleiPfS2_fi_param_0,
	.param .u32 _Z17sgd_update_kernelPK7ExampleiPfS2_fi_param_1,
	.param .u64 .ptr .align 1 _Z17sgd_update_kernelPK7ExampleiPfS2_fi_param_2,
	.param .u64 .ptr .align 1 _Z17sgd_update_kernelPK7ExampleiPfS2_fi_param_3,
	.param .f32 _Z17sgd_update_kernelPK7ExampleiPfS2_fi_param_4,
	.param .u32 _Z17sgd_update_kernelPK7ExampleiPfS2_fi_param_5
)
{
	.reg .pred 	%p<2>;
	.reg .b32 	%r<6>;
	.reg .b32 	%f<12>;
	.reg .b64 	%rd<9>;
	// demoted variable
	.shared .align 4 .f32 _ZZ17sgd_update_kernelPK7ExampleiPfS2_fiE8s_weight;
	// demoted variable
	.shared .align 4 .f32 _ZZ17sgd_update_kernelPK7ExampleiPfS2_fiE6s_bias;
	ld.param.u64 	%rd3, [_Z17sgd_update_kernelPK7ExampleiPfS2_fi_param_0];
	ld.param.u32 	%r2, [_Z17sgd_update_kernelPK7ExampleiPfS2_fi_param_1];
	ld.param.u64 	%rd4, [_Z17sgd_update_kernelPK7ExampleiPfS2_fi_param_2];
	ld.param.u64 	%rd5, [_Z17sgd_update_kernelPK7ExampleiPfS2_fi_param_3];
	ld.param.f32 	%f3, [_Z17sgd_update_kernelPK7ExampleiPfS2_fi_param_4];
	ld.param.u32 	%r3, [_Z17sgd_update_kernelPK7ExampleiPfS2_fi_param_5];
	cvta.to.global.u64 	%rd1, %rd5;
	cvta.to.global.u64 	%rd2, %rd4;
	ld.global.f32 	%f1, [%rd2];
	st.shared.f32 	[_ZZ17sgd_update_kernelPK7ExampleiPfS2_fiE8s_weight], %f1;
	ld.global.f32 	%f2, [%rd1];
	st.shared.f32 	[_ZZ17sgd_update_kernelPK7ExampleiPfS2_fiE6s_bias], %f2;
	mov.u32 	%r4, %ctaid.x;
	mov.u32 	%r5, %tid.x;
	mad.lo.s32 	%r1, %r3, %r4, %r5;
	setp.ge.s32 	%p1, %r1, %r2;
	@%p1 bra 	$L__BB0_2;
	cvta.to.global.u64 	%rd6, %rd3;
	mul.wide.s32 	%rd7, %r1, 8;
	add.s64 	%rd8, %rd6, %rd7;
	ld.global.f32 	%f4, [%rd8];
	ld.global.f32 	%f5, [%rd8+4];
	fma.rn.f32 	%f6, %f4, %f1, %f2;
	sub.f32 	%f7, %f6, %f5;
	mul.f32 	%f8, %f3, %f7;
	mul.f32 	%f9, %f4, %f8;
	sub.f32 	%f10, %f1, %f9;
	st.shared.f32 	[_ZZ17sgd_update_kernelPK7ExampleiPfS2_fiE8s_weight], %f10;
	sub.f32 	%f11, %f2, %f8;
	st.shared.f32 	[_ZZ17sgd_update_kernelPK7ExampleiPfS2_fiE6s_bias], %f11;
	st.global.f32 	[%rd2], %f10;
	st.global.f32 	[%rd1], %f11;
$L__BB0_2:
	ret;

}


// ===== COMPILED SASS (sm_100) =====

	.target	sm_100

	.elftype	@"ET_EXEC"


//--------------------- .note.nv.tkinfo           --------------------------
	.section	.note.nv.tkinfo,"",@"SHT_NOTE"
	.sectionflags	@"SHF_NOTE_NV_TKINFO"
	.tkinfo
        /*0018*/ 	.word	0x00000002
        /*0030*/ 	.string	""
        /*0030*/ 	.string	"ptxas"
        /*0030*/ 	.string	"Cuda compilation tools, release 13.0, V13.0.88"
        /*0030*/ 	.string	"Build cuda_13.0.r13.0/compiler.36424714_0"
        /*0030*/ 	.string	"-arch sm_100 -m 64 "



//--------------------- .note.nv.cuinfo           --------------------------
	.section	.note.nv.cuinfo,"",@"SHT_NOTE"
	.sectionflags	@"SHF_NOTE_NV_CUINFO"
        /*0018*/ 	.short	0x0002
        /*001a*/ 	.short	0x0064
        /*001c*/ 	.short	0x0082
	.zero		2


//--------------------- .nv.info                  --------------------------
	.section	.nv.info,"",@"SHT_CUDA_INFO"
	.align	4


	//----- nvinfo : EIATTR_REGCOUNT
	.align		4
        /*0000*/ 	.byte	0x04, 0x2f
        /*0002*/ 	.short	(.L_1 - .L_0)
	.align		4
.L_0:
        /*0004*/ 	.word	index@(_Z17sgd_update_kernelPK7ExampleiPfS2_fi)
        /*0008*/ 	.word	0x00000010


	//----- nvinfo : EIATTR_FRAME_SIZE
	.align		4
.L_1:
        /*000c*/ 	.byte	0x04, 0x11
        /*000e*/ 	.short	(.L_3 - .L_2)
	.align		4
.L_2:
        /*0010*/ 	.word	index@(_Z17sgd_update_kernelPK7ExampleiPfS2_fi)
        /*0014*/ 	.word	0x00000000


	//----- nvinfo : EIATTR_MIN_STACK_SIZE
	.align		4
.L_3:
        /*0018*/ 	.byte	0x04, 0x12
        /*001a*/ 	.short	(.L_5 - .L_4)
	.align		4
.L_4:
        /*001c*/ 	.word	index@(_Z17sgd_update_kernelPK7ExampleiPfS2_fi)
        /*0020*/ 	.word	0x00000000
.L_5:


//--------------------- .nv.compat                --------------------------
	.section	.nv.compat,"",@"SHT_CUDA_COMPAT_INFO"
	.align	4
        /*0000*/ 	.byte	0x02, 0x09, 0x00, 0x00, 0x02, 0x02, 0x01, 0x00, 0x02, 0x05, 0x05, 0x00, 0x03, 0x07, 0x01, 0x01
        /*0010*/ 	.byte	0x02, 0x03, 0x00, 0x00, 0x02, 0x06, 0x01, 0x00, 0x04, 0x0b, 0x08, 0x00, 0x09, 0x00, 0x00, 0x00
        /*0020*/ 	.byte	0x00, 0x00, 0x00, 0x00


//--------------------- .nv.info._Z17sgd_update_kernelPK7ExampleiPfS2_fi --------------------------
	.section	.nv.info._Z17sgd_update_kernelPK7ExampleiPfS2_fi,"",@"SHT_CUDA_INFO"
	.sectionflags	@""
	.align	4


	//----- nvinfo : EIATTR_CUDA_API_VERSION
	.align		4
        /*0000*/ 	.byte	0x04, 0x37
        /*0002*/ 	.short	(.L_7 - .L_6)
.L_6:
        /*0004*/ 	.word	0x00000082


	//----- nvinfo : EIATTR_KPARAM_INFO
	.align		4
.L_7:
        /*0008*/ 	.byte	0x04, 0x17
        /*000a*/ 	.short	(.L_9 - .L_8)
.L_8:
        /*000c*/ 	.word	0x00000000
        /*0010*/ 	.short	0x0005
        /*0012*/ 	.short	0x0024
        /*0014*/ 	.byte	0x00, 0xf0, 0x11, 0x00


	//----- nvinfo : EIATTR_KPARAM_INFO
	.align		4
.L_9:
        /*0018*/ 	.byte	0x04, 0x17
        /*001a*/ 	.short	(.L_11 - .L_10)
.L_10:
        /*001c*/ 	.word	0x00000000
        /*0020*/ 	.short	0x0004
        /*0022*/ 	.short	0x0020
        /*0024*/ 	.byte	0x00, 0xf0, 0x11, 0x00


	//----- nvinfo : EIATTR_KPARAM_INFO
	.align		4
.L_11:
        /*0028*/ 	.byte	0x04, 0x17
        /*002a*/ 	.short	(.L_13 - .L_12)
.L_12:
        /*002c*/ 	.word	0x00000000
        /*0030*/ 	.short	0x0003
        /*0032*/ 	.short	0x0018
        /*0034*/ 	.byte	0x00, 0xf5, 0x21, 0x00


	//----- nvinfo : EIATTR_KPARAM_INFO
	.align		4
.L_13:
        /*0038*/ 	.byte	0x04, 0x17
        /*003a*/ 	.short	(.L_15 - .L_14)
.L_14:
        /*003c*/ 	.word	0x00000000
        /*0040*/ 	.short	0x0002
        /*0042*/ 	.short	0x0010
        /*0044*/ 	.byte	0x00, 0xf5, 0x21, 0x00


	//----- nvinfo : EIATTR_KPARAM_INFO
	.align		4
.L_15:
        /*0048*/ 	.byte	0x04, 0x17
        /*004a*/ 	.short	(.L_17 - .L_16)
.L_16:
        /*004c*/ 	.word	0x00000000
        /*0050*/ 	.short	0x0001
        /*0052*/ 	.short	0x0008
        /*0054*/ 	.byte	0x00, 0xf0, 0x11, 0x00


	//----- nvinfo : EIATTR_KPARAM_INFO
	.align		4
.L_17:
        /*0058*/ 	.byte	0x04, 0x17
        /*005a*/ 	.short	(.L_19 - .L_18)
.L_18:
        /*005c*/ 	.word	0x00000000
        /*0060*/ 	.short	0x0000
        /*0062*/ 	.short	0x0000
        /*0064*/ 	.byte	0x00, 0xf5, 0x21, 0x00


	//----- nvinfo : EIATTR_SPARSE_MMA_MASK
	.align		4
.L_19:
        /*0068*/ 	.byte	0x03, 0x50
        /*006a*/ 	.short	0x0000


	//----- nvinfo : EIATTR_MAXREG_COUNT
	.align		4
        /*006c*/ 	.byte	0x03, 0x1b
        /*006e*/ 	.short	0x00ff


	//----- nvinfo : EIATTR_MERCURY_ISA_VERSION
	.align		4
        /*0070*/ 	.byte	0x03, 0x5f
        /*0072*/ 	.short	0x0101


	//----- nvinfo : EIATTR_VRC_CTA_INIT_COUNT
	.align		4
        /*0074*/ 	.byte	0x02, 0x4a
	.zero		1
	.zero		1


	//----- nvinfo : EIATTR_EXIT_INSTR_OFFSETS
	.align		4
        /*0078*/ 	.byte	0x04, 0x1c
        /*007a*/ 	.short	(.L_21 - .L_20)


	//   ....[0]....
.L_20:
        /*007c*/ 	.word	0x00000100


	//   ....[1]....
        /*0080*/ 	.word	0x000001e0


	//----- nvinfo : EIATTR_CBANK_PARAM_SIZE
	.align		4
.L_21:
        /*0084*/ 	.byte	0x03, 0x19
        /*0086*/ 	.short	0x0028


	//----- nvinfo : EIATTR_PARAM_CBANK
	.align		4
        /*0088*/ 	.byte	0x04, 0x0a
        /*008a*/ 	.short	(.L_23 - .L_22)
	.align		4
.L_22:
        /*008c*/ 	.word	index@(.nv.constant0._Z17sgd_update_kernelPK7ExampleiPfS2_fi)
        /*0090*/ 	.short	0x0380
        /*0092*/ 	.short	0x0028


	//----- nvinfo : EIATTR_SW_WAR
	.align		4
.L_23:
        /*0094*/ 	.byte	0x04, 0x36
        /*0096*/ 	.short	(.L_25 - .L_24)
.L_24:
        /*0098*/ 	.word	0x00000008
.L_25:


//--------------------- .nv.callgraph             --------------------------
	.section	.nv.callgraph,"",@"SHT_CUDA_CALLGRAPH"
	.align	4
	.sectionentsize	8
	.align		4
        /*0000*/ 	.word	0x00000000
	.align		4
        /*0004*/ 	.word	0xffffffff
	.align		4
        /*0008*/ 	.word	0x00000000
	.align		4
        /*000c*/ 	.word	0xfffffffe
	.align		4
        /*0010*/ 	.word	0x00000000
	.align		4
        /*0014*/ 	.word	0xfffffffd
	.align		4
        /*0018*/ 	.word	0x00000000
	.align		4
        /*001c*/ 	.word	0xfffffffc


//--------------------- .text._Z17sgd_update_kernelPK7ExampleiPfS2_fi --------------------------
	.section	.text._Z17sgd_update_kernelPK7ExampleiPfS2_fi,"ax",@progbits
	.align	128
        .global         _Z17sgd_update_kernelPK7ExampleiPfS2_fi
        .type           _Z17sgd_update_kernelPK7ExampleiPfS2_fi,@function
        .size           _Z17sgd_update_kernelPK7ExampleiPfS2_fi,(.L_x_1 - _Z17sgd_update_kernelPK7ExampleiPfS2_fi)
        .other          _Z17sgd_update_kernelPK7ExampleiPfS2_fi,@"STO_CUDA_ENTRY STV_DEFAULT"
_Z17sgd_update_kernelPK7ExampleiPfS2_fi:
.text._Z17sgd_update_kernelPK7ExampleiPfS2_fi:
[----:B------:R-:W-:Y:S08]  /*0000*/  LDC R1, c[0x0][0x37c] ;  /* 0x0000df00ff017b82 */ /* 0x000ff00000000800 */
[----:B------:R-:W0:Y:S01]  /*0010*/  LDC.64 R2, c[0x0][0x390] ;  /* 0x0000e400ff027b82 */ /* 0x000e220000000a00 */
[----:B------:R-:W0:Y:S07]  /*0020*/  LDCU.64 UR6, c[0x0][0x358] ;  /* 0x00006b00ff0677ac */ /* 0x000e2e0008000a00 */
[----:B------:R-:W1:Y:S01]  /*0030*/  LDC.64 R4, c[0x0][0x398] ;  /* 0x0000e600ff047b82 */ /* 0x000e620000000a00 */
[----:B------:R-:W2:Y:S01]  /*0040*/  S2R R11, SR_TID.X ;  /* 0x00000000000b7919 */ /* 0x000ea20000002100 */
[----:B------:R-:W3:Y:S06]  /*0050*/  LDCU UR8, c[0x0][0x388] ;  /* 0x00007100ff0877ac */ /* 0x000eec0008000800 */
[----:B------:R-:W2:Y:S01]  /*0060*/  S2UR UR4, SR_CTAID.X ;  /* 0x00000000000479c3 */ /* 0x000ea20000002500 */
[----:B0-----:R-:W4:Y:S07]  /*0070*/  LDG.E R8, desc[UR6][R2.64] ;  /* 0x0000000602087981 */ /* 0x001f2e000c1e1900 */
[----:B------:R-:W2:Y:S01]  /*0080*/  LDC R0, c[0x0][0x3a4] ;  /* 0x0000e900ff007b82 */ /* 0x000ea20000000800 */
[----:B-1----:R-:W4:Y:S07]  /*0090*/  LDG.E R9, desc[UR6][R4.64] ;  /* 0x0000000604097981 */ /* 0x002f2e000c1e1900 */
[----:B------:R-:W0:Y:S01]  /*00a0*/  S2UR UR5, SR_CgaCtaId ;  /* 0x00000000000579c3 */ /* 0x000e220000008800 */
[----:B--2---:R-:W-:Y:S01]  /*00b0*/  IMAD R11, R0, UR4, R11 ;  /* 0x00000004000b7c24 */ /* 0x004fe2000f8e020b */
[----:B------:R-:W-:-:S04]  /*00c0*/  UMOV UR4, 0x400 ;  /* 0x0000040000047882 */ /* 0x000fc80000000000 */
[----:B---3--:R-:W-:Y:S01]  /*00d0*/  ISETP.GE.AND P0, PT, R11, UR8, PT ;  /* 0x000000080b007c0c */ /* 0x008fe2000bf06270 */
[----:B0-----:R-:W-:-:S09]  /*00e0*/  ULEA UR4, UR5, UR4, 0x18 ;  /* 0x0000000405047291 */ /* 0x001fd2000f8ec0ff */
[----:B----4-:R0:W-:Y:S03]  /*00f0*/  STS.64 [UR4], R8 ;  /* 0x00000008ff007988 */ /* 0x0101e60008000a04 */
[----:B------:R-:W-:Y:S05]  /*0100*/  @P0 EXIT ;  /* 0x000000000000094d */ /* 0x000fea0003800000 */
[----:B------:R-:W1:Y:S01]  /*0110*/  LDC.64 R6, c[0x0][0x380] ;  /* 0x0000e000ff067b82 */ /* 0x000e620000000a00 */
[----:B------:R-:W2:Y:S01]  /*0120*/  LDCU UR5, c[0x0][0x3a0] ;  /* 0x00007400ff0577ac */ /* 0x000ea20008000800 */
[----:B-1----:R-:W-:-:S05]  /*0130*/  IMAD.WIDE R6, R11, 0x8, R6 ;  /* 0x000000080b067825 */ /* 0x002fca00078e0206 */
[----:B------:R-:W3:Y:S04]  /*0140*/  LDG.E R11, desc[UR6][R6.64] ;  /* 0x00000006060b7981 */ /* 0x000ee8000c1e1900 */
[----:B------:R-:W4:Y:S01]  /*0150*/  LDG.E R0, desc[UR6][R6.64+0x4] ;  /* 0x0000040606007981 */ /* 0x000f22000c1e1900 */
[----:B---3--:R-:W-:-:S04]  /*0160*/  FFMA R13, R8, R11, R9 ;  /* 0x0000000b080d7223 */ /* 0x008fc80000000009 */
[----:B----4-:R-:W-:-:S04]  /*0170*/  FADD R0, -R0, R13 ;  /* 0x0000000d00007221 */ /* 0x010fc80000000100 */
[----:B--2---:R-:W-:-:S04]  /*0180*/  FMUL R0, R0, UR5 ;  /* 0x0000000500007c20 */ /* 0x004fc80008400000 */
[----:B0-----:R-:W-:Y:S01]  /*0190*/  FFMA R8, -R11, R0, R8 ;  /* 0x000000000b087223 */ /* 0x001fe20000000108 */
[----:B------:R-:W-:-:S04]  /*01a0*/  FADD R9, R9, -R0 ;  /* 0x8000000009097221 */ /* 0x000fc80000000000 */
[----:B------:R-:W-:Y:S04]  /*01b0*/  STG.E desc[UR6][R2.64], R8 ;  /* 0x0000000802007986 */ /* 0x000fe8000c101906 */
[----:B------:R-:W-:Y:S04]  /*01c0*/  STS.64 [UR4], R8 ;  /* 0x00000008ff007988 */ /* 0x000fe80008000a04 */
[----:B------:R-:W-:Y:S01]  /*01d0*/  STG.E desc[UR6][R4.64], R9 ;  /* 0x0000000904007986 */ /* 0x000fe2000c101906 */
[----:B------:R-:W-:Y:S05]  /*01e0*/  EXIT ;  /* 0x000000000000794d */ /* 0x000fea0003800000 */
.L_x_0:
[----:B------:R-:W-:-:S00]  /*01f0*/  BRA `(.L_x_0) ;  /* 0xfffffffc00fc7947 */ /* 0x000fc0000383ffff */
[----:B------:R-:W-:-:S00]  /*0200*/  NOP ;  /* 0x0000000000007918 */ /* 0x000fc00000000000 */
[----:B------:R-:W-:-:S00]  /*0210*/  NOP ;  /* 0x0000000000007918 */ /* 0x000fc00000000000 */
[----:B------:R-:W-:-:S00]  /*0220*/  NOP ;  /* 0x0000000000007918 */ /* 0x000fc00000000000 */
[----:B------:R-:W-:-:S00]  /*0230*/  NOP ;  /* 0x0000000000007918 */ /* 0x000fc00000000000 */
[----:B------:R-:W-:-:S00]  /*0240*/  NOP ;  /* 0x0000000000007918 */ /* 0x000fc00000000000 */
[----:B------:R-:W-:-:S00]  /*0250*/  NOP ;  /* 0x0000000000007918 */ /* 0x000fc00000000000 */
[----:B------:R-:W-:-:S00]  /*0260*/  NOP ;  /* 0x0000000000007918 */ /* 0x000fc00000000000 */
[----:B------:R-:W-:-:S00]  /*0270*/  NOP ;  /* 0x0000000000007918 */ /* 0x000fc00000000000 */
.L_x_1:


//--------------------- .nv.shared._Z17sgd_update_kernelPK7ExampleiPfS2_fi --------------------------
	.section	.nv.shared._Z17sgd_update_kernelPK7ExampleiPfS2_fi,"aw",@nobits
	.sectionflags	@""
	.align	4
.nv.shared._Z17sgd_update_kernelPK7ExampleiPfS2_fi:
	.zero		1032


//--------------------- .nv.shared.reserved.0     --------------------------
	.section	.nv.shared.reserved.0,"aw",@nobits
	.weak		__nv_reservedSMEM_offset_0_alias
	.size		__nv_reservedSMEM_offset_0_alias, 0, 64
	.other		__nv_reservedSMEM_offset_0_alias,@"STO_CUDA_RESERVED_SHARED STV_DEFAULT"
__nv_reservedSMEM_offset_0_alias:
	.zero		0
	.zero		64


//--------------------- .nv.constant0._Z17sgd_update_kernelPK7ExampleiPfS2_fi --------------------------
	.section	.nv.constant0._Z17sgd_update_kernelPK7ExampleiPfS2_fi,"a",@progbits
	.sectionflags	@""
	.align	4
.nv.constant0._Z17sgd_update_kernelPK7ExampleiPfS2_fi:
	.zero		936


//--------------------- SYMBOLS --------------------------

	.type		.nv.reservedSmem.offset0,@object
	.size		.nv.reservedSmem.offset0,0x4
	.type		.nv.reservedSmem.cap,@object
	.size		.nv.reservedSmem.cap,0x4
